//
// Generated by NVIDIA NVVM Compiler
//
// Compiler Build ID: CL-36424714
// Cuda compilation tools, release 13.0, V13.0.88
// Based on NVVM 20.0.0
//

.version 9.0
.target sm_100
.address_size 64

	// .globl	_Z10Dot_kernelPfS_S_i

.visible .entry _Z10Dot_kernelPfS_S_i(
	.param .u64 .ptr .align 1 _Z10Dot_kernelPfS_S_i_param_0,
	.param .u64 .ptr .align 1 _Z10Dot_kernelPfS_S_i_param_1,
	.param .u64 .ptr .align 1 _Z10Dot_kernelPfS_S_i_param_2,
	.param .u32 _Z10Dot_kernelPfS_S_i_param_3
)
{
	.reg .pred 	%p<2>;
	.reg .b32 	%r<6>;
	.reg .b32 	%f<5>;
	.reg .b64 	%rd<10>;

	ld.param.u64 	%rd1, [_Z10Dot_kernelPfS_S_i_param_0];
	ld.param.u64 	%rd2, [_Z10Dot_kernelPfS_S_i_param_1];
	ld.param.u64 	%rd3, [_Z10Dot_kernelPfS_S_i_param_2];
	ld.param.u32 	%r2, [_Z10Dot_kernelPfS_S_i_param_3];
	mov.u32 	%r3, %ctaid.x;
	mov.u32 	%r4, %ntid.x;
	mov.u32 	%r5, %tid.x;
	mad.lo.s32 	%r1, %r3, %r4, %r5;
	setp.ge.s32 	%p1, %r1, %r2;
	@%p1 bra 	$L__BB0_2;
	cvta.to.global.u64 	%rd4, %rd1;
	cvta.to.global.u64 	%rd5, %rd2;
	cvta.to.global.u64 	%rd6, %rd3;
	mul.wide.s32 	%rd7, %r1, 4;
	add.s64 	%rd8, %rd4, %rd7;
	ld.global.f32 	%f1, [%rd8];
	add.s64 	%rd9, %rd5, %rd7;
	ld.global.f32 	%f2, [%rd9];
	mul.f32 	%f3, %f1, %f2;
	atom.global.add.f32 	%f4, [%rd6], %f3;
$L__BB0_2:
	ret;

}


// ===== COMPILED SASS (sm_100) =====

	.target	sm_100

	.elftype	@"ET_EXEC"


//--------------------- .note.nv.tkinfo           --------------------------
	.section	.note.nv.tkinfo,"",@"SHT_NOTE"
	.sectionflags	@"SHF_NOTE_NV_TKINFO"
	.tkinfo
        /*0018*/ 	.word	0x00000002
        /*0030*/ 	.string	""
        /*0030*/ 	.string	"ptxas"
        /*0030*/ 	.string	"Cuda compilation tools, release 13.0, V13.0.88"
        /*0030*/ 	.string	"Build cuda_13.0.r13.0/compiler.36424714_0"
        /*0030*/ 	.string	"-arch sm_100 -m 64 "



//--------------------- .note.nv.cuinfo           --------------------------
	.section	.note.nv.cuinfo,"",@"SHT_NOTE"
	.sectionflags	@"SHF_NOTE_NV_CUINFO"
        /*0018*/ 	.short	0x0002
        /*001a*/ 	.short	0x0064
        /*001c*/ 	.short	0x0082
	.zero		2


//--------------------- .nv.info                  --------------------------
	.section	.nv.info,"",@"SHT_CUDA_INFO"
	.align	4


	//----- nvinfo : EIATTR_REGCOUNT
	.align		4
        /*0000*/ 	.byte	0x04, 0x2f
        /*0002*/ 	.short	(.L_1 - .L_0)
	.align		4
.L_0:
        /*0004*/ 	.word	index@(_Z10Dot_kernelPfS_S_i)
        /*0008*/ 	.word	0x0000000c


	//----- nvinfo : EIATTR_FRAME_SIZE
	.align		4
.L_1:
        /*000c*/ 	.byte	0x04, 0x11
        /*000e*/ 	.short	(.L_3 - .L_2)
	.align		4
.L_2:
        /*0010*/ 	.word	index@(_Z10Dot_kernelPfS_S_i)
        /*0014*/ 	.word	0x00000000


	//----- nvinfo : EIATTR_MIN_STACK_SIZE
	.align		4
.L_3:
        /*0018*/ 	.byte	0x04, 0x12
        /*001a*/ 	.short	(.L_5 - .L_4)
	.align		4
.L_4:
        /*001c*/ 	.word	index@(_Z10Dot_kernelPfS_S_i)
        /*0020*/ 	.word	0x00000000
.L_5:


//--------------------- .nv.compat                --------------------------
	.section	.nv.compat,"",@"SHT_CUDA_COMPAT_INFO"
	.align	4
        /*0000*/ 	.byte	0x02, 0x09, 0x00, 0x00, 0x02, 0x02, 0x01, 0x00, 0x02, 0x05, 0x05, 0x00, 0x03, 0x07, 0x01, 0x01
        /*0010*/ 	.byte	0x02, 0x03, 0x00, 0x00, 0x02, 0x06, 0x01, 0x00, 0x04, 0x0b, 0x08, 0x00, 0x09, 0x00, 0x00, 0x00
        /*0020*/ 	.byte	0x00, 0x00, 0x00, 0x00


//--------------------- .nv.info._Z10Dot_kernelPfS_S_i --------------------------
	.section	.nv.info._Z10Dot_kernelPfS_S_i,"",@"SHT_CUDA_INFO"
	.sectionflags	@""
	.align	4


	//----- nvinfo : EIATTR_CUDA_API_VERSION
	.align		4
        /*0000*/ 	.byte	0x04, 0x37
        /*0002*/ 	.short	(.L_7 - .L_6)
.L_6:
        /*0004*/ 	.word	0x00000082


	//----- nvinfo : EIATTR_KPARAM_INFO
	.align		4
.L_7:
        /*0008*/ 	.byte	0x04, 0x17
        /*000a*/ 	.short	(.L_9 - .L_8)
.L_8:
        /*000c*/ 	.word	0x00000000
        /*0010*/ 	.short	0x0003
        /*0012*/ 	.short	0x0018
        /*0014*/ 	.byte	0x00, 0xf0, 0x11, 0x00


	//----- nvinfo : EIATTR_KPARAM_INFO
	.align		4
.L_9:
        /*0018*/ 	.byte	0x04, 0x17
        /*001a*/ 	.short	(.L_11 - .L_10)
.L_10:
        /*001c*/ 	.word	0x00000000
        /*0020*/ 	.short	0x0002
        /*0022*/ 	.short	0x0010
        /*0024*/ 	.byte	0x00, 0xf5, 0x21, 0x00


	//----- nvinfo : EIATTR_KPARAM_INFO
	.align		4
.L_11:
        /*0028*/ 	.byte	0x04, 0x17
        /*002a*/ 	.short	(.L_13 - .L_12)
.L_12:
        /*002c*/ 	.word	0x00000000
        /*0030*/ 	.short	0x0001
        /*0032*/ 	.short	0x0008
        /*0034*/ 	.byte	0x00, 0xf5, 0x21, 0x00


	//----- nvinfo : EIATTR_KPARAM_INFO
	.align		4
.L_13:
        /*0038*/ 	.byte	0x04, 0x17
        /*003a*/ 	.short	(.L_15 - .L_14)
.L_14:
        /*003c*/ 	.word	0x00000000
        /*0040*/ 	.short	0x0000
        /*0042*/ 	.short	0x0000
        /*0044*/ 	.byte	0x00, 0xf5, 0x21, 0x00


	//----- nvinfo : EIATTR_SPARSE_MMA_MASK
	.align		4
.L_15:
        /*0048*/ 	.byte	0x03, 0x50
        /*004a*/ 	.short	0x0000


	//----- nvinfo : EIATTR_MAXREG_COUNT
	.align		4
        /*004c*/ 	.byte	0x03, 0x1b
        /*004e*/ 	.short	0x00ff


	//----- nvinfo : EIATTR_MERCURY_ISA_VERSION
	.align		4
        /*0050*/ 	.byte	0x03, 0x5f
        /*0052*/ 	.short	0x0101


	//----- nvinfo : EIATTR_VRC_CTA_INIT_COUNT
	.align		4
        /*0054*/ 	.byte	0x02, 0x4a
	.zero		1
	.zero		1


	//----- nvinfo : EIATTR_EXIT_INSTR_OFFSETS
	.align		4
        /*0058*/ 	.byte	0x04, 0x1c
        /*005a*/ 	.short	(.L_17 - .L_16)


	//   ....[0]....
.L_16:
        /*005c*/ 	.word	0x00000070


	//   ....[1]....
        /*0060*/ 	.word	0x00000120


	//----- nvinfo : EIATTR_CBANK_PARAM_SIZE
	.align		4
.L_17:
        /*0064*/ 	.byte	0x03, 0x19
        /*0066*/ 	.short	0x001c


	//----- nvinfo : EIATTR_PARAM_CBANK
	.align		4
        /*0068*/ 	.byte	0x04, 0x0a
        /*006a*/ 	.short	(.L_19 - .L_18)
	.align		4
.L_18:
        /*006c*/ 	.word	index@(.nv.constant0._Z10Dot_kernelPfS_S_i)
        /*0070*/ 	.short	0x0380
        /*0072*/ 	.short	0x001c


	//----- nvinfo : EIATTR_SW_WAR
	.align		4
.L_19:
        /*0074*/ 	.byte	0x04, 0x36
        /*0076*/ 	.short	(.L_21 - .L_20)
.L_20:
        /*0078*/ 	.word	0x00000008
.L_21:


//--------------------- .nv.callgraph             --------------------------
	.section	.nv.callgraph,"",@"SHT_CUDA_CALLGRAPH"
	.align	4
	.sectionentsize	8
	.align		4
        /*0000*/ 	.word	0x00000000
	.align		4
        /*0004*/ 	.word	0xffffffff
	.align		4
        /*0008*/ 	.word	0x00000000
	.align		4
        /*000c*/ 	.word	0xfffffffe
	.align		4
        /*0010*/ 	.word	0x00000000
	.align		4
        /*0014*/ 	.word	0xfffffffd
	.align		4
        /*0018*/ 	.word	0x00000000
	.align		4
        /*001c*/ 	.word	0xfffffffc


//--------------------- .text._Z10Dot_kernelPfS_S_i --------------------------
	.section	.text._Z10Dot_kernelPfS_S_i,"ax",@progbits
	.align	128
        .global         _Z10Dot_kernelPfS_S_i
        .type           _Z10Dot_kernelPfS_S_i,@function
        .size           _Z10Dot_kernelPfS_S_i,(.L_x_1 - _Z10Dot_kernelPfS_S_i)
        .other          _Z10Dot_kernelPfS_S_i,@"STO_CUDA_ENTRY STV_DEFAULT"
_Z10Dot_kernelPfS_S_i:
.text._Z10Dot_kernelPfS_S_i:
[----:B------:R-:W-:Y:S01]  /*0000*/  LDC R1, c[0x0][0x37c] ;  /* 0x0000df00ff017b82 */ /* 0x000fe20000000800 */
[----:B------:R-:W0:Y:S07]  /*0010*/  S2R R0, SR_TID.X ;  /* 0x0000000000007919 */ /* 0x000e2e0000002100 */
[----:B------:R-:W0:Y:S01]  /*0020*/  S2UR UR4, SR_CTAID.X ;  /* 0x00000000000479c3 */ /* 0x000e220000002500 */
[----:B------:R-:W1:Y:S07]  /*0030*/  LDCU UR5, c[0x0][0x398] ;  /* 0x00007300ff0577ac */ /* 0x000e6e0008000800 */
[----:B------:R-:W0:Y:S02]  /*0040*/  LDC R7, c[0x0][0x360] ;  /* 0x0000d800ff077b82 */ /* 0x000e240000000800 */
[----:B0-----:R-:W-:-:S05]  /*0050*/  IMAD R7, R7, UR4, R0 ;  /* 0x0000000407077c24 */ /* 0x001fca000f8e0200 */
[----:B-1----:R-:W-:-:S13]  /*0060*/  ISETP.GE.AND P0, PT, R7, UR5, PT ;  /* 0x0000000507007c0c */ /* 0x002fda000bf06270 */
[----:B------:R-:W-:Y:S05]  /*0070*/  @P0 EXIT ;  /* 0x000000000000094d */ /* 0x000fea0003800000 */
[----:B------:R-:W0:Y:S01]  /*0080*/  LDC.64 R2, c[0x0][0x380] ;  /* 0x0000e000ff027b82 */ /* 0x000e220000000a00 */
[----:B------:R-:W1:Y:S07]  /*0090*/  LDCU.64 UR4, c[0x0][0x358] ;  /* 0x00006b00ff0477ac */ /* 0x000e6e0008000a00 */
[----:B------:R-:W2:Y:S01]  /*00a0*/  LDC.64 R4, c[0x0][0x388] ;  /* 0x0000e200ff047b82 */ /* 0x000ea20000000a00 */
[----:B0-----:R-:W-:-:S06]  /*00b0*/  IMAD.WIDE R2, R7, 0x4, R2 ;  /* 0x0000000407027825 */ /* 0x001fcc00078e0202 */
[----:B-1----:R-:W3:Y:S01]  /*00c0*/  LDG.E R2, desc[UR4][R2.64] ;  /* 0x0000000402027981 */ /* 0x002ee2000c1e1900 */
[----:B--2---:R-:W-:-:S06]  /*00d0*/  IMAD.WIDE R4, R7, 0x4, R4 ;  /* 0x0000000407047825 */ /* 0x004fcc00078e0204 */
[----:B------:R-:W3:Y:S01]  /*00e0*/  LDG.E R5, desc[UR4][R4.64] ;  /* 0x0000000404057981 */ /* 0x000ee2000c1e1900 */
[----:B------:R-:W0:Y:S01]  /*00f0*/  LDC.64 R6, c[0x0][0x390] ;  /* 0x0000e400ff067b82 */ /* 0x000e220000000a00 */
[----:B---3--:R-:W-:-:S05]  /*0100*/  FMUL R9, R2, R5 ;  /* 0x0000000502097220 */ /* 0x008fca0000400000 */
[----:B0-----:R-:W-:Y:S01]  /*0110*/  REDG.E.ADD.F32.FTZ.RN.STRONG.GPU desc[UR4][R6.64], R9 ;  /* 0x00000009060079a6 */ /* 0x001fe2000c12f304 */
[----:B------:R-:W-:Y:S05]  /*0120*/  EXIT ;  /* 0x000000000000794d */ /* 0x000fea0003800000 */
.L_x_0:
[----:B------:R-:W-:-:S00]  /*0130*/  BRA `(.L_x_0) ;  /* 0xfffffffc00fc7947 */ /* 0x000fc0000383ffff */
[----:B------:R-:W-:-:S00]  /*0140*/  NOP ;  /* 0x0000000000007918 */ /* 0x000fc00000000000 */
        /* <DEDUP_REMOVED lines=11> */
.L_x_1:


//--------------------- .nv.shared.reserved.0     --------------------------
	.section	.nv.shared.reserved.0,"aw",@nobits
	.weak		__nv_reservedSMEM_offset_0_alias
	.size		__nv_reservedSMEM_offset_0_alias, 0, 64
	.other		__nv_reservedSMEM_offset_0_alias,@"STO_CUDA_RESERVED_SHARED STV_DEFAULT"
__nv_reservedSMEM_offset_0_alias:
	.zero		0
	.zero		64


//--------------------- .nv.constant0._Z10Dot_kernelPfS_S_i --------------------------
	.section	.nv.constant0._Z10Dot_kernelPfS_S_i,"a",@progbits
	.sectionflags	@""
	.align	4
.nv.constant0._Z10Dot_kernelPfS_S_i:
	.zero		924


//--------------------- SYMBOLS --------------------------

	.type		.nv.reservedSmem.offset0,@object
	.size		.nv.reservedSmem.offset0,0x4
